	.headerflags	@"EF_CUDA_TEXMODE_UNIFIED EF_CUDA_64BIT_ADDRESS EF_CUDA_ACCELERATORS EF_CUDA_SM90 EF_CUDA_VIRTUAL_SM(EF_CUDA_SM90)"
	.elftype	@"ET_EXEC"


//--------------------- .nv.info                  --------------------------
	.section	.nv.info,"",@"SHT_CUDA_INFO"
	.align	4


	//----- nvinfo : EIATTR_REGCOUNT
	.align		4
        /*0000*/ 	.byte	0x04, 0x2f
        /*0002*/ 	.short	(.L_1 - .L_0)
	.align		4
.L_0:
        /*0004*/ 	.word	index@(triton_poi_fused_add_convolution_div_hardtanh_mul_2)
        /*0008*/ 	.word	0x0000000e


	//----- nvinfo : EIATTR_MIN_STACK_SIZE
	.align		4
.L_1:
        /*000c*/ 	.byte	0x04, 0x12
        /*000e*/ 	.short	(.L_3 - .L_2)
	.align		4
.L_2:
        /*0010*/ 	.word	index@(triton_poi_fused_add_convolution_div_hardtanh_mul_2)
        /*0014*/ 	.word	0x00000000


	//----- nvinfo : EIATTR_FRAME_SIZE
	.align		4
.L_3:
        /*0018*/ 	.byte	0x04, 0x11
        /*001a*/ 	.short	(.L_5 - .L_4)
	.align		4
.L_4:
        /*001c*/ 	.word	index@(triton_poi_fused_add_convolution_div_hardtanh_mul_2)
        /*0020*/ 	.word	0x00000000


	//----- nvinfo : EIATTR_MIN_STACK_SIZE
	.align		4
.L_5:
        /*0024*/ 	.byte	0x04, 0x12
        /*0026*/ 	.short	(.L_7 - .L_6)
	.align		4
.L_6:
        /*0028*/ 	.word	index@(triton_poi_fused_add_convolution_div_hardtanh_mul_2)
        /*002c*/ 	.word	0x00000000
.L_7:


//--------------------- .nv.info.triton_poi_fused_add_convolution_div_hardtanh_mul_2 --------------------------
	.section	.nv.info.triton_poi_fused_add_convolution_div_hardtanh_mul_2,"",@"SHT_CUDA_INFO"
	.sectionflags	@""
	.align	4


	//----- nvinfo : EIATTR_CUDA_API_VERSION
	.align		4
        /*0000*/ 	.byte	0x04, 0x37
        /*0002*/ 	.short	(.L_9 - .L_8)
.L_8:
        /*0004*/ 	.word	0x0000007c


	//----- nvinfo : EIATTR_KPARAM_INFO
	.align		4
.L_9:
        /*0008*/ 	.byte	0x04, 0x17
        /*000a*/ 	.short	(.L_11 - .L_10)
.L_10:
        /*000c*/ 	.word	0x00000000
        /*0010*/ 	.short	0x0004
        /*0012*/ 	.short	0x0020
        /*0014*/ 	.byte	0x00, 0xf0, 0x11, 0x00


	//----- nvinfo : EIATTR_KPARAM_INFO
	.align		4
.L_11:
        /*0018*/ 	.byte	0x04, 0x17
        /*001a*/ 	.short	(.L_13 - .L_12)
.L_12:
        /*001c*/ 	.word	0x00000000
        /*0020*/ 	.short	0x0003
        /*0022*/ 	.short	0x0018
        /*0024*/ 	.byte	0x00, 0xf4, 0x21, 0x00


	//----- nvinfo : EIATTR_KPARAM_INFO
	.align		4
.L_13:
        /*0028*/ 	.byte	0x04, 0x17
        /*002a*/ 	.short	(.L_15 - .L_14)
.L_14:
        /*002c*/ 	.word	0x00000000
        /*0030*/ 	.short	0x0002
        /*0032*/ 	.short	0x0010
        /*0034*/ 	.byte	0x00, 0xf4, 0x21, 0x00


	//----- nvinfo : EIATTR_KPARAM_INFO
	.align		4
.L_15:
        /*0038*/ 	.byte	0x04, 0x17
        /*003a*/ 	.short	(.L_17 - .L_16)
.L_16:
        /*003c*/ 	.word	0x00000000
        /*0040*/ 	.short	0x0001
        /*0042*/ 	.short	0x0008
        /*0044*/ 	.byte	0x00, 0xf4, 0x21, 0x00


	//----- nvinfo : EIATTR_KPARAM_INFO
	.align		4
.L_17:
        /*0048*/ 	.byte	0x04, 0x17
        /*004a*/ 	.short	(.L_19 - .L_18)
.L_18:
        /*004c*/ 	.word	0x00000000
        /*0050*/ 	.short	0x0000
        /*0052*/ 	.short	0x0000
        /*0054*/ 	.byte	0x00, 0xf4, 0x21, 0x00


	//----- nvinfo : EIATTR_SPARSE_MMA_MASK
	.align		4
.L_19:
        /*0058*/ 	.byte	0x03, 0x50
        /*005a*/ 	.short	0x0000


	//----- nvinfo : EIATTR_MAXREG_COUNT
	.align		4
        /*005c*/ 	.byte	0x03, 0x1b
        /*005e*/ 	.short	0x00ff


	//----- nvinfo : EIATTR_EXIT_INSTR_OFFSETS
	.align		4
        /*0060*/ 	.byte	0x04, 0x1c
        /*0062*/ 	.short	(.L_21 - .L_20)


	//   ....[0]....
.L_20:
        /*0064*/ 	.word	0x00000240


	//   ....[1]....
        /*0068*/ 	.word	0x00000260


	//----- nvinfo : EIATTR_REQNTID
	.align		4
.L_21:
        /*006c*/ 	.byte	0x04, 0x10
        /*006e*/ 	.short	(.L_23 - .L_22)
.L_22:
        /*0070*/ 	.word	0x00000080
        /*0074*/ 	.word	0x00000001
        /*0078*/ 	.word	0x00000001


	//----- nvinfo : EIATTR_CBANK_PARAM_SIZE
	.align		4
.L_23:
        /*007c*/ 	.byte	0x03, 0x19
        /*007e*/ 	.short	0x0024


	//----- nvinfo : EIATTR_PARAM_CBANK
	.align		4
        /*0080*/ 	.byte	0x04, 0x0a
        /*0082*/ 	.short	(.L_25 - .L_24)
	.align		4
.L_24:
        /*0084*/ 	.word	index@(.nv.constant0.triton_poi_fused_add_convolution_div_hardtanh_mul_2)
        /*0088*/ 	.short	0x0210
        /*008a*/ 	.short	0x0024


	//----- nvinfo : EIATTR_SW_WAR
	.align		4
.L_25:
        /*008c*/ 	.byte	0x04, 0x36
        /*008e*/ 	.short	(.L_27 - .L_26)
.L_26:
        /*0090*/ 	.word	0x00000008
.L_27:


//--------------------- .nv.callgraph             --------------------------
	.section	.nv.callgraph,"",@"SHT_CUDA_CALLGRAPH"
	.align	4
	.sectionentsize	8
	.align		4
        /*0000*/ 	.word	0x00000000
	.align		4
        /*0004*/ 	.word	0xffffffff
	.align		4
        /*0008*/ 	.word	0x00000000
	.align		4
        /*000c*/ 	.word	0xfffffffe
	.align		4
        /*0010*/ 	.word	0x00000000
	.align		4
        /*0014*/ 	.word	0xfffffffd
	.align		4
        /*0018*/ 	.word	0x00000000
	.align		4
        /*001c*/ 	.word	0xfffffffc


//--------------------- .text.triton_poi_fused_add_convolution_div_hardtanh_mul_2 --------------------------
	.section	.text.triton_poi_fused_add_convolution_div_hardtanh_mul_2,"ax",@progbits
	.align	128
        .global         triton_poi_fused_add_convolution_div_hardtanh_mul_2
        .type           triton_poi_fused_add_convolution_div_hardtanh_mul_2,@function
        .size           triton_poi_fused_add_convolution_div_hardtanh_mul_2,(.L_x_1 - triton_poi_fused_add_convolution_div_hardtanh_mul_2)
        .other          triton_poi_fused_add_convolution_div_hardtanh_mul_2,@"STO_CUDA_ENTRY STV_DEFAULT"
triton_poi_fused_add_convolution_div_hardtanh_mul_2:
.text.triton_poi_fused_add_convolution_div_hardtanh_mul_2:
[----:B------:R-:W0:Y:S02]  /*0000*/  LDC R1, c[0x0][0x28] ;  /* 0x00000a00ff017b82 */ /* 0x000e240000000800 */
[----:B------:R-:W1:Y:S01]  /*0010*/  S2R R0, SR_TID.X ;  /* 0x0000000000007919 */ /* 0x000e620000002100 */
[----:B------:R-:W2:Y:S01]  /*0020*/  LDC.64 R6, c[0x0][0x220] ;  /* 0x00008800ff067b82 */ /* 0x000ea20000000a00 */
[----:B------:R-:W-:Y:S01]  /*0030*/  ULDC.64 UR4, c[0x0][0x208] ;  /* 0x0000820000047ab9 */ /* 0x000fe20000000a00 */
[----:B------:R-:W3:Y:S06]  /*0040*/  S2R R11, SR_CTAID.X ;  /* 0x00000000000b7919 */ /* 0x000eec0000002500 */
[----:B------:R-:W4:Y:S01]  /*0050*/  LDC.64 R4, c[0x0][0x218] ;  /* 0x00008600ff047b82 */ /* 0x000f220000000a00 */
[----:B-1----:R-:W-:-:S02]  /*0060*/  LOP3.LUT R0, R0, 0x7f, RZ, 0xc0, !PT ;  /* 0x0000007f00007812 */ /* 0x002fc400078ec0ff */
[----:B---3--:R-:W-:-:S03]  /*0070*/  SHF.R.S32.HI R2, RZ, 0x18, R11 ;  /* 0x00000018ff027819 */ /* 0x008fc6000001140b */
[----:B------:R-:W-:Y:S01]  /*0080*/  IMAD R11, R11, 0x80, R0 ;  /* 0x000000800b0b7824 */ /* 0x000fe200078e0200 */
[----:B------:R-:W-:-:S04]  /*0090*/  SGXT R0, R2, 0x1 ;  /* 0x000000010200781a */ /* 0x000fc80000000200 */
[----:B------:R-:W-:Y:S02]  /*00a0*/  ISETP.GE.AND P0, PT, R11, 0x100, PT ;  /* 0x000001000b00780c */ /* 0x000fe40003f06270 */
[----:B------:R-:W-:-:S04]  /*00b0*/  LEA.HI R0, R0, R11, RZ, 0x4 ;  /* 0x0000000b00007211 */ /* 0x000fc800078f20ff */
[----:B------:R-:W-:-:S04]  /*00c0*/  SHF.R.S32.HI R3, RZ, 0x4, R0 ;  /* 0x00000004ff037819 */ /* 0x000fc80000011400 */
[C---:B------:R-:W-:Y:S01]  /*00d0*/  LEA.HI R0, R3.reuse, R3, RZ, 0x2 ;  /* 0x0000000303007211 */ /* 0x040fe200078f10ff */
[----:B----4-:R-:W-:-:S03]  /*00e0*/  IMAD.WIDE R4, R3, 0x4, R4 ;  /* 0x0000000403047825 */ /* 0x010fc600078e0204 */
[----:B------:R-:W-:-:S05]  /*00f0*/  LOP3.LUT R0, R0, 0xfffffffc, RZ, 0xc0, !PT ;  /* 0xfffffffc00007812 */ /* 0x000fca00078ec0ff */
[----:B------:R-:W-:Y:S02]  /*0100*/  IMAD.IADD R9, R3, 0x1, -R0 ;  /* 0x0000000103097824 */ /* 0x000fe400078e0a00 */
[----:B------:R-:W1:Y:S02]  /*0110*/  LDC.64 R2, c[0x0][0x210] ;  /* 0x00008400ff027b82 */ /* 0x000e640000000a00 */
[----:B--2---:R-:W-:Y:S01]  /*0120*/  IMAD.WIDE R6, R9, 0x4, R6 ;  /* 0x0000000409067825 */ /* 0x004fe200078e0206 */
[----:B------:R-:W-:-:S06]  /*0130*/  CS2R R8, SRZ ;  /* 0x0000000000087805 */ /* 0x000fcc000001ff00 */
[----:B------:R-:W2:Y:S04]  /*0140*/  @!P0 LDG.E.EL R8, desc[UR4][R4.64] ;  /* 0x0000000404088981 */ /* 0x000ea8000c2e1900 */
[----:B------:R-:W2:Y:S01]  /*0150*/  @!P0 LDG.E.EL R9, desc[UR4][R6.64] ;  /* 0x0000000406098981 */ /* 0x000ea2000c2e1900 */
[----:B------:R-:W-:Y:S02]  /*0160*/  IMAD.MOV.U32 R0, RZ, RZ, RZ ;  /* 0x000000ffff007224 */ /* 0x000fe400078e00ff */
[----:B-1----:R-:W-:-:S05]  /*0170*/  IMAD.WIDE R2, R11, 0x4, R2 ;  /* 0x000000040b027825 */ /* 0x002fca00078e0202 */
[----:B------:R-:W3:Y:S01]  /*0180*/  @!P0 LDG.E R0, desc[UR4][R2.64] ;  /* 0x0000000402008981 */ /* 0x000ee2000c1e1900 */
[----:B--2---:R-:W-:-:S04]  /*0190*/  FADD R8, R9, R8 ;  /* 0x0000000809087221 */ /* 0x004fc80000000000 */
[----:B------:R-:W-:Y:S02]  /*01a0*/  FADD R10, R8, 3 ;  /* 0x40400000080a7421 */ /* 0x000fe40000000000 */
[----:B------:R-:W1:Y:S03]  /*01b0*/  LDC.64 R8, c[0x0][0x228] ;  /* 0x00008a00ff087b82 */ /* 0x000e660000000a00 */
[----:B------:R-:W-:-:S04]  /*01c0*/  FSETP.GTU.AND P1, PT, R10, RZ, PT ;  /* 0x000000ff0a00720b */ /* 0x000fc80003f2c000 */
[----:B------:R-:W-:-:S04]  /*01d0*/  FSEL R10, R10, RZ, P1 ;  /* 0x000000ff0a0a7208 */ /* 0x000fc80000800000 */
[C---:B------:R-:W-:Y:S01]  /*01e0*/  FSETP.GEU.AND P2, PT, R10.reuse, 6, PT ;  /* 0x40c000000a00780b */ /* 0x040fe20003f4e000 */
[C---:B------:R-:W-:Y:S01]  /*01f0*/  FMUL R7, R10.reuse, 0.16666667163372039795 ;  /* 0x3e2aaaab0a077820 */ /* 0x040fe20000400000 */
[----:B------:R-:W-:-:S11]  /*0200*/  FSETP.NAN.AND P1, PT, R10, R10, PT ;  /* 0x0000000a0a00720b */ /* 0x000fd60003f28000 */
[----:B------:R-:W-:Y:S01]  /*0210*/  @P2 FSEL R7, R7, 1, P1 ;  /* 0x3f80000007072808 */ /* 0x000fe20000800000 */
[----:B-1----:R-:W-:-:S04]  /*0220*/  IMAD.WIDE R4, R11, 0x4, R8 ;  /* 0x000000040b047825 */ /* 0x002fc800078e0208 */
[----:B---3--:R-:W-:Y:S01]  /*0230*/  FMUL R7, R7, R0 ;  /* 0x0000000007077220 */ /* 0x008fe20000400000 */
[----:B------:R-:W-:Y:S06]  /*0240*/  @P0 EXIT ;  /* 0x000000000000094d */ /* 0x000fec0003800000 */
[----:B------:R-:W-:Y:S01]  /*0250*/  STG.E desc[UR4][R4.64], R7 ;  /* 0x0000000704007986 */ /* 0x000fe2000c101904 */
[----:B------:R-:W-:Y:S05]  /*0260*/  EXIT ;  /* 0x000000000000794d */ /* 0x000fea0003800000 */
.L_x_0:
[----:B------:R-:W-:-:S00]  /*0270*/  BRA `(.L_x_0) ;  /* 0xfffffffc00fc7947 */ /* 0x000fc0000383ffff */
[----:B------:R-:W-:-:S00]  /*0280*/  NOP ;  /* 0x0000000000007918 */ /* 0x000fc00000000000 */
[----:B------:R-:W-:-:S00]  /*0290*/  NOP ;  /* 0x0000000000007918 */ /* 0x000fc00000000000 */
[----:B------:R-:W-:-:S00]  /*02a0*/  NOP ;  /* 0x0000000000007918 */ /* 0x000fc00000000000 */
[----:B------:R-:W-:-:S00]  /*02b0*/  NOP ;  /* 0x0000000000007918 */ /* 0x000fc00000000000 */
[----:B------:R-:W-:-:S00]  /*02c0*/  NOP ;  /* 0x0000000000007918 */ /* 0x000fc00000000000 */
[----:B------:R-:W-:-:S00]  /*02d0*/  NOP ;  /* 0x0000000000007918 */ /* 0x000fc00000000000 */
[----:B------:R-:W-:-:S00]  /*02e0*/  NOP ;  /* 0x0000000000007918 */ /* 0x000fc00000000000 */
[----:B------:R-:W-:-:S00]  /*02f0*/  NOP ;  /* 0x0000000000007918 */ /* 0x000fc00000000000 */
.L_x_1:


//--------------------- .nv.constant0.triton_poi_fused_add_convolution_div_hardtanh_mul_2 --------------------------
	.section	.nv.constant0.triton_poi_fused_add_convolution_div_hardtanh_mul_2,"a",@progbits
	.sectionflags	@""
	.align	4
.nv.constant0.triton_poi_fused_add_convolution_div_hardtanh_mul_2:
	.zero		564
